//
// Generated by NVIDIA NVVM Compiler
//
// Compiler Build ID: CL-36424714
// Cuda compilation tools, release 13.0, V13.0.88
// Based on NVVM 20.0.0
//

.version 9.0
.target sm_100
.address_size 64

	// .globl	_ZN3cub18CUB_300001_SM_10006detail11EmptyKernelIvEEvv
.global .align 1 .b8 _ZN41_INTERNAL_63e9a28d_4_k_cu_174f4c85_1585864cuda3std3__45__cpo5beginE[1];
.global .align 1 .b8 _ZN41_INTERNAL_63e9a28d_4_k_cu_174f4c85_1585864cuda3std3__45__cpo3endE[1];
.global .align 1 .b8 _ZN41_INTERNAL_63e9a28d_4_k_cu_174f4c85_1585864cuda3std3__45__cpo6cbeginE[1];
.global .align 1 .b8 _ZN41_INTERNAL_63e9a28d_4_k_cu_174f4c85_1585864cuda3std3__45__cpo4cendE[1];
.global .align 1 .b8 _ZN41_INTERNAL_63e9a28d_4_k_cu_174f4c85_1585864cuda3std3__45__cpo6rbeginE[1];
.global .align 1 .b8 _ZN41_INTERNAL_63e9a28d_4_k_cu_174f4c85_1585864cuda3std3__45__cpo4rendE[1];
.global .align 1 .b8 _ZN41_INTERNAL_63e9a28d_4_k_cu_174f4c85_1585864cuda3std3__45__cpo7crbeginE[1];
.global .align 1 .b8 _ZN41_INTERNAL_63e9a28d_4_k_cu_174f4c85_1585864cuda3std3__45__cpo5crendE[1];
.global .align 1 .b8 _ZN41_INTERNAL_63e9a28d_4_k_cu_174f4c85_1585864cuda3std3__443_GLOBAL__N__63e9a28d_4_k_cu_174f4c85_1585866ignoreE[1];
.global .align 1 .b8 _ZN41_INTERNAL_63e9a28d_4_k_cu_174f4c85_1585864cuda3std3__419piecewise_constructE[1];
.global .align 1 .b8 _ZN41_INTERNAL_63e9a28d_4_k_cu_174f4c85_1585864cuda3std3__48in_placeE[1];
.global .align 1 .b8 _ZN41_INTERNAL_63e9a28d_4_k_cu_174f4c85_1585864cuda3std3__420unreachable_sentinelE[1];
.global .align 1 .b8 _ZN41_INTERNAL_63e9a28d_4_k_cu_174f4c85_1585864cuda3std3__47nulloptE[1];
.global .align 1 .b8 _ZN41_INTERNAL_63e9a28d_4_k_cu_174f4c85_1585864cuda3std3__48unexpectE[1];
.global .align 1 .b8 _ZN41_INTERNAL_63e9a28d_4_k_cu_174f4c85_1585864cuda3std6ranges3__45__cpo4swapE[1];
.global .align 1 .b8 _ZN41_INTERNAL_63e9a28d_4_k_cu_174f4c85_1585864cuda3std6ranges3__45__cpo9iter_moveE[1];
.global .align 1 .b8 _ZN41_INTERNAL_63e9a28d_4_k_cu_174f4c85_1585864cuda3std6ranges3__45__cpo5beginE[1];
.global .align 1 .b8 _ZN41_INTERNAL_63e9a28d_4_k_cu_174f4c85_1585864cuda3std6ranges3__45__cpo3endE[1];
.global .align 1 .b8 _ZN41_INTERNAL_63e9a28d_4_k_cu_174f4c85_1585864cuda3std6ranges3__45__cpo6cbeginE[1];
.global .align 1 .b8 _ZN41_INTERNAL_63e9a28d_4_k_cu_174f4c85_1585864cuda3std6ranges3__45__cpo4cendE[1];
.global .align 1 .b8 _ZN41_INTERNAL_63e9a28d_4_k_cu_174f4c85_1585864cuda3std6ranges3__45__cpo7advanceE[1];
.global .align 1 .b8 _ZN41_INTERNAL_63e9a28d_4_k_cu_174f4c85_1585864cuda3std6ranges3__45__cpo9iter_swapE[1];
.global .align 1 .b8 _ZN41_INTERNAL_63e9a28d_4_k_cu_174f4c85_1585864cuda3std6ranges3__45__cpo4nextE[1];
.global .align 1 .b8 _ZN41_INTERNAL_63e9a28d_4_k_cu_174f4c85_1585864cuda3std6ranges3__45__cpo4prevE[1];
.global .align 1 .b8 _ZN41_INTERNAL_63e9a28d_4_k_cu_174f4c85_1585864cuda3std6ranges3__45__cpo4dataE[1];
.global .align 1 .b8 _ZN41_INTERNAL_63e9a28d_4_k_cu_174f4c85_1585864cuda3std6ranges3__45__cpo5cdataE[1];
.global .align 1 .b8 _ZN41_INTERNAL_63e9a28d_4_k_cu_174f4c85_1585864cuda3std6ranges3__45__cpo4sizeE[1];
.global .align 1 .b8 _ZN41_INTERNAL_63e9a28d_4_k_cu_174f4c85_1585864cuda3std6ranges3__45__cpo5ssizeE[1];
.global .align 1 .b8 _ZN41_INTERNAL_63e9a28d_4_k_cu_174f4c85_1585864cuda3std6ranges3__45__cpo8distanceE[1];
.global .align 1 .b8 _ZN41_INTERNAL_63e9a28d_4_k_cu_174f4c85_1585866thrust24THRUST_300001_SM_1000_NS6system6detail10sequential3seqE[1];
.global .align 1 .b8 _ZN41_INTERNAL_63e9a28d_4_k_cu_174f4c85_1585866thrust24THRUST_300001_SM_1000_NS12placeholders2_1E[1];
.global .align 1 .b8 _ZN41_INTERNAL_63e9a28d_4_k_cu_174f4c85_1585866thrust24THRUST_300001_SM_1000_NS12placeholders2_2E[1];
.global .align 1 .b8 _ZN41_INTERNAL_63e9a28d_4_k_cu_174f4c85_1585866thrust24THRUST_300001_SM_1000_NS12placeholders2_3E[1];
.global .align 1 .b8 _ZN41_INTERNAL_63e9a28d_4_k_cu_174f4c85_1585866thrust24THRUST_300001_SM_1000_NS12placeholders2_4E[1];
.global .align 1 .b8 _ZN41_INTERNAL_63e9a28d_4_k_cu_174f4c85_1585866thrust24THRUST_300001_SM_1000_NS12placeholders2_5E[1];
.global .align 1 .b8 _ZN41_INTERNAL_63e9a28d_4_k_cu_174f4c85_1585866thrust24THRUST_300001_SM_1000_NS12placeholders2_6E[1];
.global .align 1 .b8 _ZN41_INTERNAL_63e9a28d_4_k_cu_174f4c85_1585866thrust24THRUST_300001_SM_1000_NS12placeholders2_7E[1];
.global .align 1 .b8 _ZN41_INTERNAL_63e9a28d_4_k_cu_174f4c85_1585866thrust24THRUST_300001_SM_1000_NS12placeholders2_8E[1];
.global .align 1 .b8 _ZN41_INTERNAL_63e9a28d_4_k_cu_174f4c85_1585866thrust24THRUST_300001_SM_1000_NS12placeholders2_9E[1];
.global .align 1 .b8 _ZN41_INTERNAL_63e9a28d_4_k_cu_174f4c85_1585866thrust24THRUST_300001_SM_1000_NS12placeholders3_10E[1];

.visible .entry _ZN3cub18CUB_300001_SM_10006detail11EmptyKernelIvEEvv()
{


	ret;

}


// ===== COMPILED SASS (sm_100) =====

	.target	sm_100

	.elftype	@"ET_EXEC"


//--------------------- .note.nv.tkinfo           --------------------------
	.section	.note.nv.tkinfo,"",@"SHT_NOTE"
	.sectionflags	@"SHF_NOTE_NV_TKINFO"
	.tkinfo
        /*0018*/ 	.word	0x00000002
        /*0030*/ 	.string	""
        /*0030*/ 	.string	"ptxas"
        /*0030*/ 	.string	"Cuda compilation tools, release 13.0, V13.0.88"
        /*0030*/ 	.string	"Build cuda_13.0.r13.0/compiler.36424714_0"
        /*0030*/ 	.string	"-arch sm_100 -m 64 "



//--------------------- .note.nv.cuinfo           --------------------------
	.section	.note.nv.cuinfo,"",@"SHT_NOTE"
	.sectionflags	@"SHF_NOTE_NV_CUINFO"
        /*0018*/ 	.short	0x0002
        /*001a*/ 	.short	0x0064
        /*001c*/ 	.short	0x0082
	.zero		2


//--------------------- .nv.info                  --------------------------
	.section	.nv.info,"",@"SHT_CUDA_INFO"
	.align	4


	//----- nvinfo : EIATTR_REGCOUNT
	.align		4
        /*0000*/ 	.byte	0x04, 0x2f
        /*0002*/ 	.short	(.L_41 - .L_40)
	.align		4
.L_40:
        /*0004*/ 	.word	index@(_ZN3cub18CUB_300001_SM_10006detail11EmptyKernelIvEEvv)
        /*0008*/ 	.word	0x00000004


	//----- nvinfo : EIATTR_FRAME_SIZE
	.align		4
.L_41:
        /*000c*/ 	.byte	0x04, 0x11
        /*000e*/ 	.short	(.L_43 - .L_42)
	.align		4
.L_42:
        /*0010*/ 	.word	index@(_ZN3cub18CUB_300001_SM_10006detail11EmptyKernelIvEEvv)
        /*0014*/ 	.word	0x00000000


	//----- nvinfo : EIATTR_MIN_STACK_SIZE
	.align		4
.L_43:
        /*0018*/ 	.byte	0x04, 0x12
        /*001a*/ 	.short	(.L_45 - .L_44)
	.align		4
.L_44:
        /*001c*/ 	.word	index@(_ZN3cub18CUB_300001_SM_10006detail11EmptyKernelIvEEvv)
        /*0020*/ 	.word	0x00000000
.L_45:


//--------------------- .nv.compat                --------------------------
	.section	.nv.compat,"",@"SHT_CUDA_COMPAT_INFO"
	.align	4
        /*0000*/ 	.byte	0x02, 0x09, 0x00, 0x00, 0x02, 0x02, 0x01, 0x00, 0x02, 0x05, 0x05, 0x00, 0x03, 0x07, 0x01, 0x01
        /*0010*/ 	.byte	0x02, 0x03, 0x00, 0x00, 0x02, 0x06, 0x01, 0x00, 0x04, 0x0b, 0x08, 0x00, 0x09, 0x00, 0x00, 0x00
        /*0020*/ 	.byte	0x00, 0x00, 0x00, 0x00


//--------------------- .nv.info._ZN3cub18CUB_300001_SM_10006detail11EmptyKernelIvEEvv --------------------------
	.section	.nv.info._ZN3cub18CUB_300001_SM_10006detail11EmptyKernelIvEEvv,"",@"SHT_CUDA_INFO"
	.sectionflags	@""
	.align	4


	//----- nvinfo : EIATTR_CUDA_API_VERSION
	.align		4
        /*0000*/ 	.byte	0x04, 0x37
        /*0002*/ 	.short	(.L_47 - .L_46)
.L_46:
        /*0004*/ 	.word	0x00000082


	//----- nvinfo : EIATTR_SPARSE_MMA_MASK
	.align		4
.L_47:
        /*0008*/ 	.byte	0x03, 0x50
        /*000a*/ 	.short	0x0000


	//----- nvinfo : EIATTR_MAXREG_COUNT
	.align		4
        /*000c*/ 	.byte	0x03, 0x1b
        /*000e*/ 	.short	0x00ff


	//----- nvinfo : EIATTR_MERCURY_ISA_VERSION
	.align		4
        /*0010*/ 	.byte	0x03, 0x5f
        /*0012*/ 	.short	0x0101


	//----- nvinfo : EIATTR_VRC_CTA_INIT_COUNT
	.align		4
        /*0014*/ 	.byte	0x02, 0x4a
	.zero		1
	.zero		1


	//----- nvinfo : EIATTR_EXIT_INSTR_OFFSETS
	.align		4
        /*0018*/ 	.byte	0x04, 0x1c
        /*001a*/ 	.short	(.L_49 - .L_48)


	//   ....[0]....
.L_48:
        /*001c*/ 	.word	0x00000010


	//----- nvinfo : EIATTR_SW_WAR
	.align		4
.L_49:
        /*0020*/ 	.byte	0x04, 0x36
        /*0022*/ 	.short	(.L_51 - .L_50)
.L_50:
        /*0024*/ 	.word	0x00000008
.L_51:


//--------------------- .nv.callgraph             --------------------------
	.section	.nv.callgraph,"",@"SHT_CUDA_CALLGRAPH"
	.align	4
	.sectionentsize	8
	.align		4
        /*0000*/ 	.word	0x00000000
	.align		4
        /*0004*/ 	.word	0xffffffff
	.align		4
        /*0008*/ 	.word	0x00000000
	.align		4
        /*000c*/ 	.word	0xfffffffe
	.align		4
        /*0010*/ 	.word	0x00000000
	.align		4
        /*0014*/ 	.word	0xfffffffd
	.align		4
        /*0018*/ 	.word	0x00000000
	.align		4
        /*001c*/ 	.word	0xfffffffc


//--------------------- .nv.constant4             --------------------------
	.section	.nv.constant4,"a",@progbits
	.align	8
	.align		8
.nv.constant4:
        /*0000*/ 	.dword	_ZN41_INTERNAL_63e9a28d_4_k_cu_174f4c85_1585964cuda3std3__45__cpo5beginE
	.align		8
        /*0008*/ 	.dword	_ZN41_INTERNAL_63e9a28d_4_k_cu_174f4c85_1585964cuda3std3__45__cpo3endE
	.align		8
        /*0010*/ 	.dword	_ZN41_INTERNAL_63e9a28d_4_k_cu_174f4c85_1585964cuda3std3__45__cpo6cbeginE
	.align		8
        /*0018*/ 	.dword	_ZN41_INTERNAL_63e9a28d_4_k_cu_174f4c85_1585964cuda3std3__45__cpo4cendE
	.align		8
        /*0020*/ 	.dword	_ZN41_INTERNAL_63e9a28d_4_k_cu_174f4c85_1585964cuda3std3__45__cpo6rbeginE
	.align		8
        /*0028*/ 	.dword	_ZN41_INTERNAL_63e9a28d_4_k_cu_174f4c85_1585964cuda3std3__45__cpo4rendE
	.align		8
        /*0030*/ 	.dword	_ZN41_INTERNAL_63e9a28d_4_k_cu_174f4c85_1585964cuda3std3__45__cpo7crbeginE
	.align		8
        /*0038*/ 	.dword	_ZN41_INTERNAL_63e9a28d_4_k_cu_174f4c85_1585964cuda3std3__45__cpo5crendE
	.align		8
        /*0040*/ 	.dword	_ZN41_INTERNAL_63e9a28d_4_k_cu_174f4c85_1585964cuda3std3__443_GLOBAL__N__63e9a28d_4_k_cu_174f4c85_1585966ignoreE
	.align		8
        /*0048*/ 	.dword	_ZN41_INTERNAL_63e9a28d_4_k_cu_174f4c85_1585964cuda3std3__419piecewise_constructE
	.align		8
        /*0050*/ 	.dword	_ZN41_INTERNAL_63e9a28d_4_k_cu_174f4c85_1585964cuda3std3__48in_placeE
	.align		8
        /*0058*/ 	.dword	_ZN41_INTERNAL_63e9a28d_4_k_cu_174f4c85_1585964cuda3std3__420unreachable_sentinelE
	.align		8
        /*0060*/ 	.dword	_ZN41_INTERNAL_63e9a28d_4_k_cu_174f4c85_1585964cuda3std3__47nulloptE
	.align		8
        /*0068*/ 	.dword	_ZN41_INTERNAL_63e9a28d_4_k_cu_174f4c85_1585964cuda3std3__48unexpectE
	.align		8
        /*0070*/ 	.dword	_ZN41_INTERNAL_63e9a28d_4_k_cu_174f4c85_1585964cuda3std6ranges3__45__cpo4swapE
	.align		8
        /*0078*/ 	.dword	_ZN41_INTERNAL_63e9a28d_4_k_cu_174f4c85_1585964cuda3std6ranges3__45__cpo9iter_moveE
	.align		8
        /*0080*/ 	.dword	_ZN41_INTERNAL_63e9a28d_4_k_cu_174f4c85_1585964cuda3std6ranges3__45__cpo5beginE
	.align		8
        /*0088*/ 	.dword	_ZN41_INTERNAL_63e9a28d_4_k_cu_174f4c85_1585964cuda3std6ranges3__45__cpo3endE
	.align		8
        /*0090*/ 	.dword	_ZN41_INTERNAL_63e9a28d_4_k_cu_174f4c85_1585964cuda3std6ranges3__45__cpo6cbeginE
	.align		8
        /*0098*/ 	.dword	_ZN41_INTERNAL_63e9a28d_4_k_cu_174f4c85_1585964cuda3std6ranges3__45__cpo4cendE
	.align		8
        /*00a0*/ 	.dword	_ZN41_INTERNAL_63e9a28d_4_k_cu_174f4c85_1585964cuda3std6ranges3__45__cpo7advanceE
	.align		8
        /*00a8*/ 	.dword	_ZN41_INTERNAL_63e9a28d_4_k_cu_174f4c85_1585964cuda3std6ranges3__45__cpo9iter_swapE
	.align		8
        /*00b0*/ 	.dword	_ZN41_INTERNAL_63e9a28d_4_k_cu_174f4c85_1585964cuda3std6ranges3__45__cpo4nextE
	.align		8
        /*00b8*/ 	.dword	_ZN41_INTERNAL_63e9a28d_4_k_cu_174f4c85_1585964cuda3std6ranges3__45__cpo4prevE
	.align		8
        /*00c0*/ 	.dword	_ZN41_INTERNAL_63e9a28d_4_k_cu_174f4c85_1585964cuda3std6ranges3__45__cpo4dataE
	.align		8
        /*00c8*/ 	.dword	_ZN41_INTERNAL_63e9a28d_4_k_cu_174f4c85_1585964cuda3std6ranges3__45__cpo5cdataE
	.align		8
        /*00d0*/ 	.dword	_ZN41_INTERNAL_63e9a28d_4_k_cu_174f4c85_1585964cuda3std6ranges3__45__cpo4sizeE
	.align		8
        /*00d8*/ 	.dword	_ZN41_INTERNAL_63e9a28d_4_k_cu_174f4c85_1585964cuda3std6ranges3__45__cpo5ssizeE
	.align		8
        /*00e0*/ 	.dword	_ZN41_INTERNAL_63e9a28d_4_k_cu_174f4c85_1585964cuda3std6ranges3__45__cpo8distanceE
	.align		8
        /*00e8*/ 	.dword	_ZN41_INTERNAL_63e9a28d_4_k_cu_174f4c85_1585966thrust24THRUST_300001_SM_1000_NS6system6detail10sequential3seqE
	.align		8
        /*00f0*/ 	.dword	_ZN41_INTERNAL_63e9a28d_4_k_cu_174f4c85_1585966thrust24THRUST_300001_SM_1000_NS12placeholders2_1E
	.align		8
        /*00f8*/ 	.dword	_ZN41_INTERNAL_63e9a28d_4_k_cu_174f4c85_1585966thrust24THRUST_300001_SM_1000_NS12placeholders2_2E
	.align		8
        /*0100*/ 	.dword	_ZN41_INTERNAL_63e9a28d_4_k_cu_174f4c85_1585966thrust24THRUST_300001_SM_1000_NS12placeholders2_3E
	.align		8
        /*0108*/ 	.dword	_ZN41_INTERNAL_63e9a28d_4_k_cu_174f4c85_1585966thrust24THRUST_300001_SM_1000_NS12placeholders2_4E
	.align		8
        /*0110*/ 	.dword	_ZN41_INTERNAL_63e9a28d_4_k_cu_174f4c85_1585966thrust24THRUST_300001_SM_1000_NS12placeholders2_5E
	.align		8
        /*0118*/ 	.dword	_ZN41_INTERNAL_63e9a28d_4_k_cu_174f4c85_1585966thrust24THRUST_300001_SM_1000_NS12placeholders2_6E
	.align		8
        /*0120*/ 	.dword	_ZN41_INTERNAL_63e9a28d_4_k_cu_174f4c85_1585966thrust24THRUST_300001_SM_1000_NS12placeholders2_7E
	.align		8
        /*0128*/ 	.dword	_ZN41_INTERNAL_63e9a28d_4_k_cu_174f4c85_1585966thrust24THRUST_300001_SM_1000_NS12placeholders2_8E
	.align		8
        /*0130*/ 	.dword	_ZN41_INTERNAL_63e9a28d_4_k_cu_174f4c85_1585966thrust24THRUST_300001_SM_1000_NS12placeholders2_9E
	.align		8
        /*0138*/ 	.dword	_ZN41_INTERNAL_63e9a28d_4_k_cu_174f4c85_1585966thrust24THRUST_300001_SM_1000_NS12placeholders3_10E


//--------------------- .text._ZN3cub18CUB_300001_SM_10006detail11EmptyKernelIvEEvv --------------------------
	.section	.text._ZN3cub18CUB_300001_SM_10006detail11EmptyKernelIvEEvv,"ax",@progbits
	.align	128
        .global         _ZN3cub18CUB_300001_SM_10006detail11EmptyKernelIvEEvv
        .type           _ZN3cub18CUB_300001_SM_10006detail11EmptyKernelIvEEvv,@function
        .size           _ZN3cub18CUB_300001_SM_10006detail11EmptyKernelIvEEvv,(.L_x_1 - _ZN3cub18CUB_300001_SM_10006detail11EmptyKernelIvEEvv)
        .other          _ZN3cub18CUB_300001_SM_10006detail11EmptyKernelIvEEvv,@"STO_CUDA_ENTRY STV_DEFAULT"
_ZN3cub18CUB_300001_SM_10006detail11EmptyKernelIvEEvv:
.text._ZN3cub18CUB_300001_SM_10006detail11EmptyKernelIvEEvv:
[----:B------:R-:W-:Y:S01]  /*0000*/  LDC R1, c[0x0][0x37c] ;  /* 0x0000df00ff017b82 */ /* 0x000fe20000000800 */
[----:B------:R-:W-:Y:S05]  /*0010*/  EXIT ;  /* 0x000000000000794d */ /* 0x000fea0003800000 */
.L_x_0:
[----:B------:R-:W-:-:S00]  /*0020*/  BRA `(.L_x_0) ;  /* 0xfffffffc00fc7947 */ /* 0x000fc0000383ffff */
[----:B------:R-:W-:-:S00]  /*0030*/  NOP ;  /* 0x0000000000007918 */ /* 0x000fc00000000000 */
        /* <DEDUP_REMOVED lines=12> */
.L_x_1:


//--------------------- .nv.shared.reserved.0     --------------------------
	.section	.nv.shared.reserved.0,"aw",@nobits
	.weak		__nv_reservedSMEM_offset_0_alias
	.size		__nv_reservedSMEM_offset_0_alias, 0, 64
	.other		__nv_reservedSMEM_offset_0_alias,@"STO_CUDA_RESERVED_SHARED STV_DEFAULT"
__nv_reservedSMEM_offset_0_alias:
	.zero		0
	.zero		64


//--------------------- .nv.global                --------------------------
	.section	.nv.global,"aw",@nobits
.nv.global:
	.type		_ZN41_INTERNAL_63e9a28d_4_k_cu_174f4c85_1585966thrust24THRUST_300001_SM_1000_NS12placeholders2_5E,@object
	.size		_ZN41_INTERNAL_63e9a28d_4_k_cu_174f4c85_1585966thrust24THRUST_300001_SM_1000_NS12placeholders2_5E,(_ZN41_INTERNAL_63e9a28d_4_k_cu_174f4c85_1585964cuda3std3__45__cpo6cbeginE - _ZN41_INTERNAL_63e9a28d_4_k_cu_174f4c85_1585966thrust24THRUST_300001_SM_1000_NS12placeholders2_5E)
_ZN41_INTERNAL_63e9a28d_4_k_cu_174f4c85_1585966thrust24THRUST_300001_SM_1000_NS12placeholders2_5E:
	.zero		1
	.type		_ZN41_INTERNAL_63e9a28d_4_k_cu_174f4c85_1585964cuda3std3__45__cpo6cbeginE,@object
	.size		_ZN41_INTERNAL_63e9a28d_4_k_cu_174f4c85_1585964cuda3std3__45__cpo6cbeginE,(_ZN41_INTERNAL_63e9a28d_4_k_cu_174f4c85_1585964cuda3std6ranges3__45__cpo6cbeginE - _ZN41_INTERNAL_63e9a28d_4_k_cu_174f4c85_1585964cuda3std3__45__cpo6cbeginE)
_ZN41_INTERNAL_63e9a28d_4_k_cu_174f4c85_1585964cuda3std3__45__cpo6cbeginE:
	.zero		1
	.type		_ZN41_INTERNAL_63e9a28d_4_k_cu_174f4c85_1585964cuda3std6ranges3__45__cpo6cbeginE,@object
	.size		_ZN41_INTERNAL_63e9a28d_4_k_cu_174f4c85_1585964cuda3std6ranges3__45__cpo6cbeginE,(_ZN41_INTERNAL_63e9a28d_4_k_cu_174f4c85_1585964cuda3std3__48in_placeE - _ZN41_INTERNAL_63e9a28d_4_k_cu_174f4c85_1585964cuda3std6ranges3__45__cpo6cbeginE)
_ZN41_INTERNAL_63e9a28d_4_k_cu_174f4c85_1585964cuda3std6ranges3__45__cpo6cbeginE:
	.zero		1
	.type		_ZN41_INTERNAL_63e9a28d_4_k_cu_174f4c85_1585964cuda3std3__48in_placeE,@object
	.size		_ZN41_INTERNAL_63e9a28d_4_k_cu_174f4c85_1585964cuda3std3__48in_placeE,(_ZN41_INTERNAL_63e9a28d_4_k_cu_174f4c85_1585964cuda3std6ranges3__45__cpo4sizeE - _ZN41_INTERNAL_63e9a28d_4_k_cu_174f4c85_1585964cuda3std3__48in_placeE)
_ZN41_INTERNAL_63e9a28d_4_k_cu_174f4c85_1585964cuda3std3__48in_placeE:
	.zero		1
	.type		_ZN41_INTERNAL_63e9a28d_4_k_cu_174f4c85_1585964cuda3std6ranges3__45__cpo4sizeE,@object
	.size		_ZN41_INTERNAL_63e9a28d_4_k_cu_174f4c85_1585964cuda3std6ranges3__45__cpo4sizeE,(_ZN41_INTERNAL_63e9a28d_4_k_cu_174f4c85_1585966thrust24THRUST_300001_SM_1000_NS12placeholders2_9E - _ZN41_INTERNAL_63e9a28d_4_k_cu_174f4c85_1585964cuda3std6ranges3__45__cpo4sizeE)
_ZN41_INTERNAL_63e9a28d_4_k_cu_174f4c85_1585964cuda3std6ranges3__45__cpo4sizeE:
	.zero		1
	.type		_ZN41_INTERNAL_63e9a28d_4_k_cu_174f4c85_1585966thrust24THRUST_300001_SM_1000_NS12placeholders2_9E,@object
	.size		_ZN41_INTERNAL_63e9a28d_4_k_cu_174f4c85_1585966thrust24THRUST_300001_SM_1000_NS12placeholders2_9E,(_ZN41_INTERNAL_63e9a28d_4_k_cu_174f4c85_1585964cuda3std3__45__cpo7crbeginE - _ZN41_INTERNAL_63e9a28d_4_k_cu_174f4c85_1585966thrust24THRUST_300001_SM_1000_NS12placeholders2_9E)
_ZN41_INTERNAL_63e9a28d_4_k_cu_174f4c85_1585966thrust24THRUST_300001_SM_1000_NS12placeholders2_9E:
	.zero		1
	.type		_ZN41_INTERNAL_63e9a28d_4_k_cu_174f4c85_1585964cuda3std3__45__cpo7crbeginE,@object
	.size		_ZN41_INTERNAL_63e9a28d_4_k_cu_174f4c85_1585964cuda3std3__45__cpo7crbeginE,(_ZN41_INTERNAL_63e9a28d_4_k_cu_174f4c85_1585964cuda3std6ranges3__45__cpo4nextE - _ZN41_INTERNAL_63e9a28d_4_k_cu_174f4c85_1585964cuda3std3__45__cpo7crbeginE)
_ZN41_INTERNAL_63e9a28d_4_k_cu_174f4c85_1585964cuda3std3__45__cpo7crbeginE:
	.zero		1
	.type		_ZN41_INTERNAL_63e9a28d_4_k_cu_174f4c85_1585964cuda3std6ranges3__45__cpo4nextE,@object
	.size		_ZN41_INTERNAL_63e9a28d_4_k_cu_174f4c85_1585964cuda3std6ranges3__45__cpo4nextE,(_ZN41_INTERNAL_63e9a28d_4_k_cu_174f4c85_1585964cuda3std6ranges3__45__cpo4swapE - _ZN41_INTERNAL_63e9a28d_4_k_cu_174f4c85_1585964cuda3std6ranges3__45__cpo4nextE)
_ZN41_INTERNAL_63e9a28d_4_k_cu_174f4c85_1585964cuda3std6ranges3__45__cpo4nextE:
	.zero		1
	.type		_ZN41_INTERNAL_63e9a28d_4_k_cu_174f4c85_1585964cuda3std6ranges3__45__cpo4swapE,@object
	.size		_ZN41_INTERNAL_63e9a28d_4_k_cu_174f4c85_1585964cuda3std6ranges3__45__cpo4swapE,(_ZN41_INTERNAL_63e9a28d_4_k_cu_174f4c85_1585966thrust24THRUST_300001_SM_1000_NS12placeholders2_1E - _ZN41_INTERNAL_63e9a28d_4_k_cu_174f4c85_1585964cuda3std6ranges3__45__cpo4swapE)
_ZN41_INTERNAL_63e9a28d_4_k_cu_174f4c85_1585964cuda3std6ranges3__45__cpo4swapE:
	.zero		1
	.type		_ZN41_INTERNAL_63e9a28d_4_k_cu_174f4c85_1585966thrust24THRUST_300001_SM_1000_NS12placeholders2_1E,@object
	.size		_ZN41_INTERNAL_63e9a28d_4_k_cu_174f4c85_1585966thrust24THRUST_300001_SM_1000_NS12placeholders2_1E,(_ZN41_INTERNAL_63e9a28d_4_k_cu_174f4c85_1585966thrust24THRUST_300001_SM_1000_NS12placeholders2_3E - _ZN41_INTERNAL_63e9a28d_4_k_cu_174f4c85_1585966thrust24THRUST_300001_SM_1000_NS12placeholders2_1E)
_ZN41_INTERNAL_63e9a28d_4_k_cu_174f4c85_1585966thrust24THRUST_300001_SM_1000_NS12placeholders2_1E:
	.zero		1
	.type		_ZN41_INTERNAL_63e9a28d_4_k_cu_174f4c85_1585966thrust24THRUST_300001_SM_1000_NS12placeholders2_3E,@object
	.size		_ZN41_INTERNAL_63e9a28d_4_k_cu_174f4c85_1585966thrust24THRUST_300001_SM_1000_NS12placeholders2_3E,(_ZN41_INTERNAL_63e9a28d_4_k_cu_174f4c85_1585964cuda3std3__45__cpo5beginE - _ZN41_INTERNAL_63e9a28d_4_k_cu_174f4c85_1585966thrust24THRUST_300001_SM_1000_NS12placeholders2_3E)
_ZN41_INTERNAL_63e9a28d_4_k_cu_174f4c85_1585966thrust24THRUST_300001_SM_1000_NS12placeholders2_3E:
	.zero		1
	.type		_ZN41_INTERNAL_63e9a28d_4_k_cu_174f4c85_1585964cuda3std3__45__cpo5beginE,@object
	.size		_ZN41_INTERNAL_63e9a28d_4_k_cu_174f4c85_1585964cuda3std3__45__cpo5beginE,(_ZN41_INTERNAL_63e9a28d_4_k_cu_174f4c85_1585964cuda3std6ranges3__45__cpo5beginE - _ZN41_INTERNAL_63e9a28d_4_k_cu_174f4c85_1585964cuda3std3__45__cpo5beginE)
_ZN41_INTERNAL_63e9a28d_4_k_cu_174f4c85_1585964cuda3std3__45__cpo5beginE:
	.zero		1
	.type		_ZN41_INTERNAL_63e9a28d_4_k_cu_174f4c85_1585964cuda3std6ranges3__45__cpo5beginE,@object
	.size		_ZN41_INTERNAL_63e9a28d_4_k_cu_174f4c85_1585964cuda3std6ranges3__45__cpo5beginE,(_ZN41_INTERNAL_63e9a28d_4_k_cu_174f4c85_1585964cuda3std3__443_GLOBAL__N__63e9a28d_4_k_cu_174f4c85_1585966ignoreE - _ZN41_INTERNAL_63e9a28d_4_k_cu_174f4c85_1585964cuda3std6ranges3__45__cpo5beginE)
_ZN41_INTERNAL_63e9a28d_4_k_cu_174f4c85_1585964cuda3std6ranges3__45__cpo5beginE:
	.zero		1
	.type		_ZN41_INTERNAL_63e9a28d_4_k_cu_174f4c85_1585964cuda3std3__443_GLOBAL__N__63e9a28d_4_k_cu_174f4c85_1585966ignoreE,@object
	.size		_ZN41_INTERNAL_63e9a28d_4_k_cu_174f4c85_1585964cuda3std3__443_GLOBAL__N__63e9a28d_4_k_cu_174f4c85_1585966ignoreE,(_ZN41_INTERNAL_63e9a28d_4_k_cu_174f4c85_1585964cuda3std6ranges3__45__cpo4dataE - _ZN41_INTERNAL_63e9a28d_4_k_cu_174f4c85_1585964cuda3std3__443_GLOBAL__N__63e9a28d_4_k_cu_174f4c85_1585966ignoreE)
_ZN41_INTERNAL_63e9a28d_4_k_cu_174f4c85_1585964cuda3std3__443_GLOBAL__N__63e9a28d_4_k_cu_174f4c85_1585966ignoreE:
	.zero		1
	.type		_ZN41_INTERNAL_63e9a28d_4_k_cu_174f4c85_1585964cuda3std6ranges3__45__cpo4dataE,@object
	.size		_ZN41_INTERNAL_63e9a28d_4_k_cu_174f4c85_1585964cuda3std6ranges3__45__cpo4dataE,(_ZN41_INTERNAL_63e9a28d_4_k_cu_174f4c85_1585966thrust24THRUST_300001_SM_1000_NS12placeholders2_7E - _ZN41_INTERNAL_63e9a28d_4_k_cu_174f4c85_1585964cuda3std6ranges3__45__cpo4dataE)
_ZN41_INTERNAL_63e9a28d_4_k_cu_174f4c85_1585964cuda3std6ranges3__45__cpo4dataE:
	.zero		1
	.type		_ZN41_INTERNAL_63e9a28d_4_k_cu_174f4c85_1585966thrust24THRUST_300001_SM_1000_NS12placeholders2_7E,@object
	.size		_ZN41_INTERNAL_63e9a28d_4_k_cu_174f4c85_1585966thrust24THRUST_300001_SM_1000_NS12placeholders2_7E,(_ZN41_INTERNAL_63e9a28d_4_k_cu_174f4c85_1585964cuda3std3__45__cpo6rbeginE - _ZN41_INTERNAL_63e9a28d_4_k_cu_174f4c85_1585966thrust24THRUST_300001_SM_1000_NS12placeholders2_7E)
_ZN41_INTERNAL_63e9a28d_4_k_cu_174f4c85_1585966thrust24THRUST_300001_SM_1000_NS12placeholders2_7E:
	.zero		1
	.type		_ZN41_INTERNAL_63e9a28d_4_k_cu_174f4c85_1585964cuda3std3__45__cpo6rbeginE,@object
	.size		_ZN41_INTERNAL_63e9a28d_4_k_cu_174f4c85_1585964cuda3std3__45__cpo6rbeginE,(_ZN41_INTERNAL_63e9a28d_4_k_cu_174f4c85_1585964cuda3std6ranges3__45__cpo7advanceE - _ZN41_INTERNAL_63e9a28d_4_k_cu_174f4c85_1585964cuda3std3__45__cpo6rbeginE)
_ZN41_INTERNAL_63e9a28d_4_k_cu_174f4c85_1585964cuda3std3__45__cpo6rbeginE:
	.zero		1
	.type		_ZN41_INTERNAL_63e9a28d_4_k_cu_174f4c85_1585964cuda3std6ranges3__45__cpo7advanceE,@object
	.size		_ZN41_INTERNAL_63e9a28d_4_k_cu_174f4c85_1585964cuda3std6ranges3__45__cpo7advanceE,(_ZN41_INTERNAL_63e9a28d_4_k_cu_174f4c85_1585964cuda3std3__47nulloptE - _ZN41_INTERNAL_63e9a28d_4_k_cu_174f4c85_1585964cuda3std6ranges3__45__cpo7advanceE)
_ZN41_INTERNAL_63e9a28d_4_k_cu_174f4c85_1585964cuda3std6ranges3__45__cpo7advanceE:
	.zero		1
	.type		_ZN41_INTERNAL_63e9a28d_4_k_cu_174f4c85_1585964cuda3std3__47nulloptE,@object
	.size		_ZN41_INTERNAL_63e9a28d_4_k_cu_174f4c85_1585964cuda3std3__47nulloptE,(_ZN41_INTERNAL_63e9a28d_4_k_cu_174f4c85_1585964cuda3std6ranges3__45__cpo8distanceE - _ZN41_INTERNAL_63e9a28d_4_k_cu_174f4c85_1585964cuda3std3__47nulloptE)
_ZN41_INTERNAL_63e9a28d_4_k_cu_174f4c85_1585964cuda3std3__47nulloptE:
	.zero		1
	.type		_ZN41_INTERNAL_63e9a28d_4_k_cu_174f4c85_1585964cuda3std6ranges3__45__cpo8distanceE,@object
	.size		_ZN41_INTERNAL_63e9a28d_4_k_cu_174f4c85_1585964cuda3std6ranges3__45__cpo8distanceE,(_ZN41_INTERNAL_63e9a28d_4_k_cu_174f4c85_1585966thrust24THRUST_300001_SM_1000_NS12placeholders2_6E - _ZN41_INTERNAL_63e9a28d_4_k_cu_174f4c85_1585964cuda3std6ranges3__45__cpo8distanceE)
_ZN41_INTERNAL_63e9a28d_4_k_cu_174f4c85_1585964cuda3std6ranges3__45__cpo8distanceE:
	.zero		1
	.type		_ZN41_INTERNAL_63e9a28d_4_k_cu_174f4c85_1585966thrust24THRUST_300001_SM_1000_NS12placeholders2_6E,@object
	.size		_ZN41_INTERNAL_63e9a28d_4_k_cu_174f4c85_1585966thrust24THRUST_300001_SM_1000_NS12placeholders2_6E,(_ZN41_INTERNAL_63e9a28d_4_k_cu_174f4c85_1585964cuda3std3__45__cpo4cendE - _ZN41_INTERNAL_63e9a28d_4_k_cu_174f4c85_1585966thrust24THRUST_300001_SM_1000_NS12placeholders2_6E)
_ZN41_INTERNAL_63e9a28d_4_k_cu_174f4c85_1585966thrust24THRUST_300001_SM_1000_NS12placeholders2_6E:
	.zero		1
	.type		_ZN41_INTERNAL_63e9a28d_4_k_cu_174f4c85_1585964cuda3std3__45__cpo4cendE,@object
	.size		_ZN41_INTERNAL_63e9a28d_4_k_cu_174f4c85_1585964cuda3std3__45__cpo4cendE,(_ZN41_INTERNAL_63e9a28d_4_k_cu_174f4c85_1585964cuda3std6ranges3__45__cpo4cendE - _ZN41_INTERNAL_63e9a28d_4_k_cu_174f4c85_1585964cuda3std3__45__cpo4cendE)
_ZN41_INTERNAL_63e9a28d_4_k_cu_174f4c85_1585964cuda3std3__45__cpo4cendE:
	.zero		1
	.type		_ZN41_INTERNAL_63e9a28d_4_k_cu_174f4c85_1585964cuda3std6ranges3__45__cpo4cendE,@object
	.size		_ZN41_INTERNAL_63e9a28d_4_k_cu_174f4c85_1585964cuda3std6ranges3__45__cpo4cendE,(_ZN41_INTERNAL_63e9a28d_4_k_cu_174f4c85_1585964cuda3std3__420unreachable_sentinelE - _ZN41_INTERNAL_63e9a28d_4_k_cu_174f4c85_1585964cuda3std6ranges3__45__cpo4cendE)
_ZN41_INTERNAL_63e9a28d_4_k_cu_174f4c85_1585964cuda3std6ranges3__45__cpo4cendE:
	.zero		1
	.type		_ZN41_INTERNAL_63e9a28d_4_k_cu_174f4c85_1585964cuda3std3__420unreachable_sentinelE,@object
	.size		_ZN41_INTERNAL_63e9a28d_4_k_cu_174f4c85_1585964cuda3std3__420unreachable_sentinelE,(_ZN41_INTERNAL_63e9a28d_4_k_cu_174f4c85_1585964cuda3std6ranges3__45__cpo5ssizeE - _ZN41_INTERNAL_63e9a28d_4_k_cu_174f4c85_1585964cuda3std3__420unreachable_sentinelE)
_ZN41_INTERNAL_63e9a28d_4_k_cu_174f4c85_1585964cuda3std3__420unreachable_sentinelE:
	.zero		1
	.type		_ZN41_INTERNAL_63e9a28d_4_k_cu_174f4c85_1585964cuda3std6ranges3__45__cpo5ssizeE,@object
	.size		_ZN41_INTERNAL_63e9a28d_4_k_cu_174f4c85_1585964cuda3std6ranges3__45__cpo5ssizeE,(_ZN41_INTERNAL_63e9a28d_4_k_cu_174f4c85_1585966thrust24THRUST_300001_SM_1000_NS12placeholders3_10E - _ZN41_INTERNAL_63e9a28d_4_k_cu_174f4c85_1585964cuda3std6ranges3__45__cpo5ssizeE)
_ZN41_INTERNAL_63e9a28d_4_k_cu_174f4c85_1585964cuda3std6ranges3__45__cpo5ssizeE:
	.zero		1
	.type		_ZN41_INTERNAL_63e9a28d_4_k_cu_174f4c85_1585966thrust24THRUST_300001_SM_1000_NS12placeholders3_10E,@object
	.size		_ZN41_INTERNAL_63e9a28d_4_k_cu_174f4c85_1585966thrust24THRUST_300001_SM_1000_NS12placeholders3_10E,(_ZN41_INTERNAL_63e9a28d_4_k_cu_174f4c85_1585964cuda3std3__45__cpo5crendE - _ZN41_INTERNAL_63e9a28d_4_k_cu_174f4c85_1585966thrust24THRUST_300001_SM_1000_NS12placeholders3_10E)
_ZN41_INTERNAL_63e9a28d_4_k_cu_174f4c85_1585966thrust24THRUST_300001_SM_1000_NS12placeholders3_10E:
	.zero		1
	.type		_ZN41_INTERNAL_63e9a28d_4_k_cu_174f4c85_1585964cuda3std3__45__cpo5crendE,@object
	.size		_ZN41_INTERNAL_63e9a28d_4_k_cu_174f4c85_1585964cuda3std3__45__cpo5crendE,(_ZN41_INTERNAL_63e9a28d_4_k_cu_174f4c85_1585964cuda3std6ranges3__45__cpo4prevE - _ZN41_INTERNAL_63e9a28d_4_k_cu_174f4c85_1585964cuda3std3__45__cpo5crendE)
_ZN41_INTERNAL_63e9a28d_4_k_cu_174f4c85_1585964cuda3std3__45__cpo5crendE:
	.zero		1
	.type		_ZN41_INTERNAL_63e9a28d_4_k_cu_174f4c85_1585964cuda3std6ranges3__45__cpo4prevE,@object
	.size		_ZN41_INTERNAL_63e9a28d_4_k_cu_174f4c85_1585964cuda3std6ranges3__45__cpo4prevE,(_ZN41_INTERNAL_63e9a28d_4_k_cu_174f4c85_1585964cuda3std6ranges3__45__cpo9iter_moveE - _ZN41_INTERNAL_63e9a28d_4_k_cu_174f4c85_1585964cuda3std6ranges3__45__cpo4prevE)
_ZN41_INTERNAL_63e9a28d_4_k_cu_174f4c85_1585964cuda3std6ranges3__45__cpo4prevE:
	.zero		1
	.type		_ZN41_INTERNAL_63e9a28d_4_k_cu_174f4c85_1585964cuda3std6ranges3__45__cpo9iter_moveE,@object
	.size		_ZN41_INTERNAL_63e9a28d_4_k_cu_174f4c85_1585964cuda3std6ranges3__45__cpo9iter_moveE,(_ZN41_INTERNAL_63e9a28d_4_k_cu_174f4c85_1585966thrust24THRUST_300001_SM_1000_NS12placeholders2_2E - _ZN41_INTERNAL_63e9a28d_4_k_cu_174f4c85_1585964cuda3std6ranges3__45__cpo9iter_moveE)
_ZN41_INTERNAL_63e9a28d_4_k_cu_174f4c85_1585964cuda3std6ranges3__45__cpo9iter_moveE:
	.zero		1
	.type		_ZN41_INTERNAL_63e9a28d_4_k_cu_174f4c85_1585966thrust24THRUST_300001_SM_1000_NS12placeholders2_2E,@object
	.size		_ZN41_INTERNAL_63e9a28d_4_k_cu_174f4c85_1585966thrust24THRUST_300001_SM_1000_NS12placeholders2_2E,(_ZN41_INTERNAL_63e9a28d_4_k_cu_174f4c85_1585966thrust24THRUST_300001_SM_1000_NS12placeholders2_4E - _ZN41_INTERNAL_63e9a28d_4_k_cu_174f4c85_1585966thrust24THRUST_300001_SM_1000_NS12placeholders2_2E)
_ZN41_INTERNAL_63e9a28d_4_k_cu_174f4c85_1585966thrust24THRUST_300001_SM_1000_NS12placeholders2_2E:
	.zero		1
	.type		_ZN41_INTERNAL_63e9a28d_4_k_cu_174f4c85_1585966thrust24THRUST_300001_SM_1000_NS12placeholders2_4E,@object
	.size		_ZN41_INTERNAL_63e9a28d_4_k_cu_174f4c85_1585966thrust24THRUST_300001_SM_1000_NS12placeholders2_4E,(_ZN41_INTERNAL_63e9a28d_4_k_cu_174f4c85_1585964cuda3std3__45__cpo3endE - _ZN41_INTERNAL_63e9a28d_4_k_cu_174f4c85_1585966thrust24THRUST_300001_SM_1000_NS12placeholders2_4E)
_ZN41_INTERNAL_63e9a28d_4_k_cu_174f4c85_1585966thrust24THRUST_300001_SM_1000_NS12placeholders2_4E:
	.zero		1
	.type		_ZN41_INTERNAL_63e9a28d_4_k_cu_174f4c85_1585964cuda3std3__45__cpo3endE,@object
	.size		_ZN41_INTERNAL_63e9a28d_4_k_cu_174f4c85_1585964cuda3std3__45__cpo3endE,(_ZN41_INTERNAL_63e9a28d_4_k_cu_174f4c85_1585964cuda3std6ranges3__45__cpo3endE - _ZN41_INTERNAL_63e9a28d_4_k_cu_174f4c85_1585964cuda3std3__45__cpo3endE)
_ZN41_INTERNAL_63e9a28d_4_k_cu_174f4c85_1585964cuda3std3__45__cpo3endE:
	.zero		1
	.type		_ZN41_INTERNAL_63e9a28d_4_k_cu_174f4c85_1585964cuda3std6ranges3__45__cpo3endE,@object
	.size		_ZN41_INTERNAL_63e9a28d_4_k_cu_174f4c85_1585964cuda3std6ranges3__45__cpo3endE,(_ZN41_INTERNAL_63e9a28d_4_k_cu_174f4c85_1585964cuda3std3__419piecewise_constructE - _ZN41_INTERNAL_63e9a28d_4_k_cu_174f4c85_1585964cuda3std6ranges3__45__cpo3endE)
_ZN41_INTERNAL_63e9a28d_4_k_cu_174f4c85_1585964cuda3std6ranges3__45__cpo3endE:
	.zero		1
	.type		_ZN41_INTERNAL_63e9a28d_4_k_cu_174f4c85_1585964cuda3std3__419piecewise_constructE,@object
	.size		_ZN41_INTERNAL_63e9a28d_4_k_cu_174f4c85_1585964cuda3std3__419piecewise_constructE,(_ZN41_INTERNAL_63e9a28d_4_k_cu_174f4c85_1585964cuda3std6ranges3__45__cpo5cdataE - _ZN41_INTERNAL_63e9a28d_4_k_cu_174f4c85_1585964cuda3std3__419piecewise_constructE)
_ZN41_INTERNAL_63e9a28d_4_k_cu_174f4c85_1585964cuda3std3__419piecewise_constructE:
	.zero		1
	.type		_ZN41_INTERNAL_63e9a28d_4_k_cu_174f4c85_1585964cuda3std6ranges3__45__cpo5cdataE,@object
	.size		_ZN41_INTERNAL_63e9a28d_4_k_cu_174f4c85_1585964cuda3std6ranges3__45__cpo5cdataE,(_ZN41_INTERNAL_63e9a28d_4_k_cu_174f4c85_1585966thrust24THRUST_300001_SM_1000_NS12placeholders2_8E - _ZN41_INTERNAL_63e9a28d_4_k_cu_174f4c85_1585964cuda3std6ranges3__45__cpo5cdataE)
_ZN41_INTERNAL_63e9a28d_4_k_cu_174f4c85_1585964cuda3std6ranges3__45__cpo5cdataE:
	.zero		1
	.type		_ZN41_INTERNAL_63e9a28d_4_k_cu_174f4c85_1585966thrust24THRUST_300001_SM_1000_NS12placeholders2_8E,@object
	.size		_ZN41_INTERNAL_63e9a28d_4_k_cu_174f4c85_1585966thrust24THRUST_300001_SM_1000_NS12placeholders2_8E,(_ZN41_INTERNAL_63e9a28d_4_k_cu_174f4c85_1585964cuda3std3__45__cpo4rendE - _ZN41_INTERNAL_63e9a28d_4_k_cu_174f4c85_1585966thrust24THRUST_300001_SM_1000_NS12placeholders2_8E)
_ZN41_INTERNAL_63e9a28d_4_k_cu_174f4c85_1585966thrust24THRUST_300001_SM_1000_NS12placeholders2_8E:
	.zero		1
	.type		_ZN41_INTERNAL_63e9a28d_4_k_cu_174f4c85_1585964cuda3std3__45__cpo4rendE,@object
	.size		_ZN41_INTERNAL_63e9a28d_4_k_cu_174f4c85_1585964cuda3std3__45__cpo4rendE,(_ZN41_INTERNAL_63e9a28d_4_k_cu_174f4c85_1585964cuda3std6ranges3__45__cpo9iter_swapE - _ZN41_INTERNAL_63e9a28d_4_k_cu_174f4c85_1585964cuda3std3__45__cpo4rendE)
_ZN41_INTERNAL_63e9a28d_4_k_cu_174f4c85_1585964cuda3std3__45__cpo4rendE:
	.zero		1
	.type		_ZN41_INTERNAL_63e9a28d_4_k_cu_174f4c85_1585964cuda3std6ranges3__45__cpo9iter_swapE,@object
	.size		_ZN41_INTERNAL_63e9a28d_4_k_cu_174f4c85_1585964cuda3std6ranges3__45__cpo9iter_swapE,(_ZN41_INTERNAL_63e9a28d_4_k_cu_174f4c85_1585964cuda3std3__48unexpectE - _ZN41_INTERNAL_63e9a28d_4_k_cu_174f4c85_1585964cuda3std6ranges3__45__cpo9iter_swapE)
_ZN41_INTERNAL_63e9a28d_4_k_cu_174f4c85_1585964cuda3std6ranges3__45__cpo9iter_swapE:
	.zero		1
	.type		_ZN41_INTERNAL_63e9a28d_4_k_cu_174f4c85_1585964cuda3std3__48unexpectE,@object
	.size		_ZN41_INTERNAL_63e9a28d_4_k_cu_174f4c85_1585964cuda3std3__48unexpectE,(_ZN41_INTERNAL_63e9a28d_4_k_cu_174f4c85_1585966thrust24THRUST_300001_SM_1000_NS6system6detail10sequential3seqE - _ZN41_INTERNAL_63e9a28d_4_k_cu_174f4c85_1585964cuda3std3__48unexpectE)
_ZN41_INTERNAL_63e9a28d_4_k_cu_174f4c85_1585964cuda3std3__48unexpectE:
	.zero		1
	.type		_ZN41_INTERNAL_63e9a28d_4_k_cu_174f4c85_1585966thrust24THRUST_300001_SM_1000_NS6system6detail10sequential3seqE,@object
	.size		_ZN41_INTERNAL_63e9a28d_4_k_cu_174f4c85_1585966thrust24THRUST_300001_SM_1000_NS6system6detail10sequential3seqE,(.L_29 - _ZN41_INTERNAL_63e9a28d_4_k_cu_174f4c85_1585966thrust24THRUST_300001_SM_1000_NS6system6detail10sequential3seqE)
_ZN41_INTERNAL_63e9a28d_4_k_cu_174f4c85_1585966thrust24THRUST_300001_SM_1000_NS6system6detail10sequential3seqE:
	.zero		1
.L_29:


//--------------------- .nv.constant0._ZN3cub18CUB_300001_SM_10006detail11EmptyKernelIvEEvv --------------------------
	.section	.nv.constant0._ZN3cub18CUB_300001_SM_10006detail11EmptyKernelIvEEvv,"a",@progbits
	.sectionflags	@""
	.align	4
.nv.constant0._ZN3cub18CUB_300001_SM_10006detail11EmptyKernelIvEEvv:
	.zero		896


//--------------------- SYMBOLS --------------------------

	.type		.nv.reservedSmem.offset0,@object
	.size		.nv.reservedSmem.offset0,0x4
